//
// Generated by NVIDIA NVVM Compiler
//
// Compiler Build ID: CL-36424714
// Cuda compilation tools, release 13.0, V13.0.88
// Based on NVVM 20.0.0
//

.version 9.0
.target sm_100
.address_size 64

	// .globl	_Z8evenSortPii
// _ZZ8evenSortPiiE2sc has been demoted
// _ZZ7oddSortPiiE2sc has been demoted
// _ZZ8oddSort2PiibE2sc has been demoted

.visible .entry _Z8evenSortPii(
	.param .u64 .ptr .align 1 _Z8evenSortPii_param_0,
	.param .u32 _Z8evenSortPii_param_1
)
{
	.reg .pred 	%p<3>;
	.reg .b32 	%r<17>;
	.reg .b64 	%rd<5>;
	// demoted variable
	.shared .align 4 .b8 _ZZ8evenSortPiiE2sc[1024];
	ld.param.u64 	%rd2, [_Z8evenSortPii_param_0];
	ld.param.u32 	%r4, [_Z8evenSortPii_param_1];
	cvta.to.global.u64 	%rd3, %rd2;
	mov.u32 	%r5, %tid.x;
	mov.u32 	%r6, %ctaid.x;
	mov.u32 	%r7, %ntid.x;
	mad.lo.s32 	%r8, %r6, %r7, %r5;
	shl.b32 	%r9, %r8, 1;
	mul.wide.s32 	%rd4, %r9, 4;
	add.s64 	%rd1, %rd3, %rd4;
	ld.global.u32 	%r10, [%rd1];
	shl.b32 	%r11, %r5, 3;
	mov.u32 	%r12, _ZZ8evenSortPiiE2sc;
	add.s32 	%r1, %r12, %r11;
	st.shared.u32 	[%r1], %r10;
	ld.global.u32 	%r13, [%rd1+4];
	st.shared.u32 	[%r1+4], %r13;
	bar.sync 	0;
	shr.u32 	%r14, %r4, 31;
	add.s32 	%r15, %r4, %r14;
	shr.s32 	%r16, %r15, 1;
	setp.ge.s32 	%p1, %r8, %r16;
	@%p1 bra 	$L__BB0_3;
	ld.shared.u32 	%r2, [%r1];
	ld.shared.u32 	%r3, [%r1+4];
	setp.le.s32 	%p2, %r2, %r3;
	@%p2 bra 	$L__BB0_3;
	st.global.u32 	[%rd1], %r3;
	st.global.u32 	[%rd1+4], %r2;
$L__BB0_3:
	ret;

}
	// .globl	_Z7oddSortPii
.visible .entry _Z7oddSortPii(
	.param .u64 .ptr .align 1 _Z7oddSortPii_param_0,
	.param .u32 _Z7oddSortPii_param_1
)
{
	.reg .pred 	%p<3>;
	.reg .b32 	%r<18>;
	.reg .b64 	%rd<5>;
	// demoted variable
	.shared .align 4 .b8 _ZZ7oddSortPiiE2sc[1024];
	ld.param.u64 	%rd2, [_Z7oddSortPii_param_0];
	ld.param.u32 	%r4, [_Z7oddSortPii_param_1];
	cvta.to.global.u64 	%rd3, %rd2;
	mov.u32 	%r5, %tid.x;
	mov.u32 	%r6, %ctaid.x;
	mov.u32 	%r7, %ntid.x;
	mad.lo.s32 	%r8, %r6, %r7, %r5;
	shl.b32 	%r9, %r8, 1;
	mul.wide.s32 	%rd4, %r9, 4;
	add.s64 	%rd1, %rd3, %rd4;
	ld.global.u32 	%r10, [%rd1+4];
	shl.b32 	%r11, %r5, 3;
	mov.u32 	%r12, _ZZ7oddSortPiiE2sc;
	add.s32 	%r1, %r12, %r11;
	st.shared.u32 	[%r1], %r10;
	ld.global.u32 	%r13, [%rd1+8];
	st.shared.u32 	[%r1+4], %r13;
	bar.sync 	0;
	shr.u32 	%r14, %r4, 31;
	add.s32 	%r15, %r4, %r14;
	shr.s32 	%r16, %r15, 1;
	add.s32 	%r17, %r16, -1;
	setp.ge.s32 	%p1, %r8, %r17;
	@%p1 bra 	$L__BB1_3;
	ld.shared.u32 	%r2, [%r1];
	ld.shared.u32 	%r3, [%r1+4];
	setp.le.s32 	%p2, %r2, %r3;
	@%p2 bra 	$L__BB1_3;
	st.global.u32 	[%rd1+4], %r3;
	st.global.u32 	[%rd1+8], %r2;
$L__BB1_3:
	ret;

}
	// .globl	_Z8oddSort2Piib
.visible .entry _Z8oddSort2Piib(
	.param .u64 .ptr .align 1 _Z8oddSort2Piib_param_0,
	.param .u32 _Z8oddSort2Piib_param_1,
	.param .u8 _Z8oddSort2Piib_param_2
)
{
	.reg .pred 	%p<4>;
	.reg .b16 	%rs<3>;
	.reg .b32 	%r<22>;
	.reg .b32 	%f<2>;
	.reg .b64 	%rd<5>;
	// demoted variable
	.shared .align 4 .b8 _ZZ8oddSort2PiibE2sc[1028];
	ld.param.u64 	%rd2, [_Z8oddSort2Piib_param_0];
	ld.param.u32 	%r4, [_Z8oddSort2Piib_param_1];
	ld.param.s8 	%rs1, [_Z8oddSort2Piib_param_2];
	cvta.to.global.u64 	%rd3, %rd2;
	setp.ne.s16 	%p1, %rs1, 0;
	selp.u32 	%r5, 1, 0, %p1;
	mov.u32 	%r6, %tid.x;
	mov.u32 	%r7, %ctaid.x;
	mov.u32 	%r8, %ntid.x;
	mad.lo.s32 	%r9, %r7, %r8, %r6;
	shl.b32 	%r10, %r9, 1;
	or.b32  	%r11, %r10, %r5;
	mul.wide.s32 	%rd4, %r11, 4;
	add.s64 	%rd1, %rd3, %rd4;
	ld.global.u32 	%r12, [%rd1];
	shl.b32 	%r13, %r6, 3;
	selp.u16 	%rs2, 1, 0, %p1;
	mul.wide.u16 	%r14, %rs2, 4;
	or.b32  	%r15, %r13, %r14;
	mov.u32 	%r16, _ZZ8oddSort2PiibE2sc;
	add.s32 	%r1, %r16, %r15;
	st.shared.u32 	[%r1], %r12;
	ld.global.u32 	%r17, [%rd1+4];
	st.shared.u32 	[%r1+4], %r17;
	bar.sync 	0;
	shr.u32 	%r18, %r4, 31;
	add.s32 	%r19, %r4, %r18;
	shr.s32 	%r20, %r19, 1;
	cvt.rn.f32.s32 	%f1, %r20;
	cvt.rzi.s32.f32 	%r21, %f1;
	setp.ge.s32 	%p2, %r9, %r21;
	@%p2 bra 	$L__BB2_3;
	ld.shared.u32 	%r2, [%r1];
	ld.shared.u32 	%r3, [%r1+4];
	setp.le.s32 	%p3, %r2, %r3;
	@%p3 bra 	$L__BB2_3;
	st.global.u32 	[%rd1], %r3;
	st.global.u32 	[%rd1+4], %r2;
$L__BB2_3:
	ret;

}


// ===== COMPILED SASS (sm_100) =====

	.target	sm_100

	.elftype	@"ET_EXEC"


//--------------------- .note.nv.tkinfo           --------------------------
	.section	.note.nv.tkinfo,"",@"SHT_NOTE"
	.sectionflags	@"SHF_NOTE_NV_TKINFO"
	.tkinfo
        /*0018*/ 	.word	0x00000002
        /*0030*/ 	.string	""
        /*0030*/ 	.string	"ptxas"
        /*0030*/ 	.string	"Cuda compilation tools, release 13.0, V13.0.88"
        /*0030*/ 	.string	"Build cuda_13.0.r13.0/compiler.36424714_0"
        /*0030*/ 	.string	"-arch sm_100 -m 64 "



//--------------------- .note.nv.cuinfo           --------------------------
	.section	.note.nv.cuinfo,"",@"SHT_NOTE"
	.sectionflags	@"SHF_NOTE_NV_CUINFO"
        /*0018*/ 	.short	0x0002
        /*001a*/ 	.short	0x0064
        /*001c*/ 	.short	0x0082
	.zero		2


//--------------------- .nv.info                  --------------------------
	.section	.nv.info,"",@"SHT_CUDA_INFO"
	.align	4


	//----- nvinfo : EIATTR_REGCOUNT
	.align		4
        /*0000*/ 	.byte	0x04, 0x2f
        /*0002*/ 	.short	(.L_1 - .L_0)
	.align		4
.L_0:
        /*0004*/ 	.word	index@(_Z8evenSortPii)
        /*0008*/ 	.word	0x00000009


	//----- nvinfo : EIATTR_FRAME_SIZE
	.align		4
.L_1:
        /*000c*/ 	.byte	0x04, 0x11
        /*000e*/ 	.short	(.L_3 - .L_2)
	.align		4
.L_2:
        /*0010*/ 	.word	index@(_Z8evenSortPii)
        /*0014*/ 	.word	0x00000000


	//----- nvinfo : EIATTR_REGCOUNT
	.align		4
.L_3:
        /*0018*/ 	.byte	0x04, 0x2f
        /*001a*/ 	.short	(.L_5 - .L_4)
	.align		4
.L_4:
        /*001c*/ 	.word	index@(_Z7oddSortPii)
        /*0020*/ 	.word	0x00000009


	//----- nvinfo : EIATTR_FRAME_SIZE
	.align		4
.L_5:
        /*0024*/ 	.byte	0x04, 0x11
        /*0026*/ 	.short	(.L_7 - .L_6)
	.align		4
.L_6:
        /*0028*/ 	.word	index@(_Z7oddSortPii)
        /*002c*/ 	.word	0x00000000


	//----- nvinfo : EIATTR_REGCOUNT
	.align		4
.L_7:
        /*0030*/ 	.byte	0x04, 0x2f
        /*0032*/ 	.short	(.L_9 - .L_8)
	.align		4
.L_8:
        /*0034*/ 	.word	index@(_Z8oddSort2Piib)
        /*0038*/ 	.word	0x0000000b


	//----- nvinfo : EIATTR_FRAME_SIZE
	.align		4
.L_9:
        /*003c*/ 	.byte	0x04, 0x11
        /*003e*/ 	.short	(.L_11 - .L_10)
	.align		4
.L_10:
        /*0040*/ 	.word	index@(_Z8oddSort2Piib)
        /*0044*/ 	.word	0x00000000


	//----- nvinfo : EIATTR_MIN_STACK_SIZE
	.align		4
.L_11:
        /*0048*/ 	.byte	0x04, 0x12
        /*004a*/ 	.short	(.L_13 - .L_12)
	.align		4
.L_12:
        /*004c*/ 	.word	index@(_Z8oddSort2Piib)
        /*0050*/ 	.word	0x00000000


	//----- nvinfo : EIATTR_MIN_STACK_SIZE
	.align		4
.L_13:
        /*0054*/ 	.byte	0x04, 0x12
        /*0056*/ 	.short	(.L_15 - .L_14)
	.align		4
.L_14:
        /*0058*/ 	.word	index@(_Z7oddSortPii)
        /*005c*/ 	.word	0x00000000


	//----- nvinfo : EIATTR_MIN_STACK_SIZE
	.align		4
.L_15:
        /*0060*/ 	.byte	0x04, 0x12
        /*0062*/ 	.short	(.L_17 - .L_16)
	.align		4
.L_16:
        /*0064*/ 	.word	index@(_Z8evenSortPii)
        /*0068*/ 	.word	0x00000000
.L_17:


//--------------------- .nv.compat                --------------------------
	.section	.nv.compat,"",@"SHT_CUDA_COMPAT_INFO"
	.align	4
        /*0000*/ 	.byte	0x02, 0x09, 0x00, 0x00, 0x02, 0x02, 0x01, 0x00, 0x02, 0x05, 0x05, 0x00, 0x03, 0x07, 0x01, 0x01
        /*0010*/ 	.byte	0x02, 0x03, 0x00, 0x00, 0x02, 0x06, 0x01, 0x00, 0x04, 0x0b, 0x08, 0x00, 0x09, 0x00, 0x00, 0x00
        /*0020*/ 	.byte	0x00, 0x00, 0x00, 0x00


//--------------------- .nv.info._Z8oddSort2Piib  --------------------------
	.section	.nv.info._Z8oddSort2Piib,"",@"SHT_CUDA_INFO"
	.sectionflags	@""
	.align	4


	//----- nvinfo : EIATTR_CUDA_API_VERSION
	.align		4
        /*0000*/ 	.byte	0x04, 0x37
        /*0002*/ 	.short	(.L_19 - .L_18)
.L_18:
        /*0004*/ 	.word	0x00000082


	//----- nvinfo : EIATTR_KPARAM_INFO
	.align		4
.L_19:
        /*0008*/ 	.byte	0x04, 0x17
        /*000a*/ 	.short	(.L_21 - .L_20)
.L_20:
        /*000c*/ 	.word	0x00000000
        /*0010*/ 	.short	0x0002
        /*0012*/ 	.short	0x000c
        /*0014*/ 	.byte	0x00, 0xf0, 0x05, 0x00


	//----- nvinfo : EIATTR_KPARAM_INFO
	.align		4
.L_21:
        /*0018*/ 	.byte	0x04, 0x17
        /*001a*/ 	.short	(.L_23 - .L_22)
.L_22:
        /*001c*/ 	.word	0x00000000
        /*0020*/ 	.short	0x0001
        /*0022*/ 	.short	0x0008
        /*0024*/ 	.byte	0x00, 0xf0, 0x11, 0x00


	//----- nvinfo : EIATTR_KPARAM_INFO
	.align		4
.L_23:
        /*0028*/ 	.byte	0x04, 0x17
        /*002a*/ 	.short	(.L_25 - .L_24)
.L_24:
        /*002c*/ 	.word	0x00000000
        /*0030*/ 	.short	0x0000
        /*0032*/ 	.short	0x0000
        /*0034*/ 	.byte	0x00, 0xf5, 0x21, 0x00


	//----- nvinfo : EIATTR_SPARSE_MMA_MASK
	.align		4
.L_25:
        /*0038*/ 	.byte	0x03, 0x50
        /*003a*/ 	.short	0x0000


	//----- nvinfo : EIATTR_MAXREG_COUNT
	.align		4
        /*003c*/ 	.byte	0x03, 0x1b
        /*003e*/ 	.short	0x00ff


	//----- nvinfo : EIATTR_NUM_BARRIERS
	.align		4
        /*0040*/ 	.byte	0x02, 0x4c
        /*0042*/ 	.byte	0x01
	.zero		1


	//----- nvinfo : EIATTR_MERCURY_ISA_VERSION
	.align		4
        /*0044*/ 	.byte	0x03, 0x5f
        /*0046*/ 	.short	0x0101


	//----- nvinfo : EIATTR_VRC_CTA_INIT_COUNT
	.align		4
        /*0048*/ 	.byte	0x02, 0x4a
	.zero		1
	.zero		1


	//----- nvinfo : EIATTR_EXIT_INSTR_OFFSETS
	.align		4
        /*004c*/ 	.byte	0x04, 0x1c
        /*004e*/ 	.short	(.L_27 - .L_26)


	//   ....[0]....
.L_26:
        /*0050*/ 	.word	0x000001d0


	//   ....[1]....
        /*0054*/ 	.word	0x00000210


	//   ....[2]....
        /*0058*/ 	.word	0x00000240


	//----- nvinfo : EIATTR_CBANK_PARAM_SIZE
	.align		4
.L_27:
        /*005c*/ 	.byte	0x03, 0x19
        /*005e*/ 	.short	0x000d


	//----- nvinfo : EIATTR_PARAM_CBANK
	.align		4
        /*0060*/ 	.byte	0x04, 0x0a
        /*0062*/ 	.short	(.L_29 - .L_28)
	.align		4
.L_28:
        /*0064*/ 	.word	index@(.nv.constant0._Z8oddSort2Piib)
        /*0068*/ 	.short	0x0380
        /*006a*/ 	.short	0x000d


	//----- nvinfo : EIATTR_SW_WAR
	.align		4
.L_29:
        /*006c*/ 	.byte	0x04, 0x36
        /*006e*/ 	.short	(.L_31 - .L_30)
.L_30:
        /*0070*/ 	.word	0x00000008
.L_31:


//--------------------- .nv.info._Z7oddSortPii    --------------------------
	.section	.nv.info._Z7oddSortPii,"",@"SHT_CUDA_INFO"
	.sectionflags	@""
	.align	4


	//----- nvinfo : EIATTR_CUDA_API_VERSION
	.align		4
        /*0000*/ 	.byte	0x04, 0x37
        /*0002*/ 	.short	(.L_33 - .L_32)
.L_32:
        /*0004*/ 	.word	0x00000082


	//----- nvinfo : EIATTR_KPARAM_INFO
	.align		4
.L_33:
        /*0008*/ 	.byte	0x04, 0x17
        /*000a*/ 	.short	(.L_35 - .L_34)
.L_34:
        /*000c*/ 	.word	0x00000000
        /*0010*/ 	.short	0x0001
        /*0012*/ 	.short	0x0008
        /*0014*/ 	.byte	0x00, 0xf0, 0x11, 0x00


	//----- nvinfo : EIATTR_KPARAM_INFO
	.align		4
.L_35:
        /*0018*/ 	.byte	0x04, 0x17
        /*001a*/ 	.short	(.L_37 - .L_36)
.L_36:
        /*001c*/ 	.word	0x00000000
        /*0020*/ 	.short	0x0000
        /*0022*/ 	.short	0x0000
        /*0024*/ 	.byte	0x00, 0xf5, 0x21, 0x00


	//----- nvinfo : EIATTR_SPARSE_MMA_MASK
	.align		4
.L_37:
        /*0028*/ 	.byte	0x03, 0x50
        /*002a*/ 	.short	0x0000


	//----- nvinfo : EIATTR_MAXREG_COUNT
	.align		4
        /*002c*/ 	.byte	0x03, 0x1b
        /*002e*/ 	.short	0x00ff


	//----- nvinfo : EIATTR_NUM_BARRIERS
	.align		4
        /*0030*/ 	.byte	0x02, 0x4c
        /*0032*/ 	.byte	0x01
	.zero		1


	//----- nvinfo : EIATTR_MERCURY_ISA_VERSION
	.align		4
        /*0034*/ 	.byte	0x03, 0x5f
        /*0036*/ 	.short	0x0101


	//----- nvinfo : EIATTR_VRC_CTA_INIT_COUNT
	.align		4
        /*0038*/ 	.byte	0x02, 0x4a
	.zero		1
	.zero		1


	//----- nvinfo : EIATTR_EXIT_INSTR_OFFSETS
	.align		4
        /*003c*/ 	.byte	0x04, 0x1c
        /*003e*/ 	.short	(.L_39 - .L_38)


	//   ....[0]....
.L_38:
        /*0040*/ 	.word	0x00000150


	//   ....[1]....
        /*0044*/ 	.word	0x00000180


	//   ....[2]....
        /*0048*/ 	.word	0x000001b0


	//----- nvinfo : EIATTR_CBANK_PARAM_SIZE
	.align		4
.L_39:
        /*004c*/ 	.byte	0x03, 0x19
        /*004e*/ 	.short	0x000c


	//----- nvinfo : EIATTR_PARAM_CBANK
	.align		4
        /*0050*/ 	.byte	0x04, 0x0a
        /*0052*/ 	.short	(.L_41 - .L_40)
	.align		4
.L_40:
        /*0054*/ 	.word	index@(.nv.constant0._Z7oddSortPii)
        /*0058*/ 	.short	0x0380
        /*005a*/ 	.short	0x000c


	//----- nvinfo : EIATTR_SW_WAR
	.align		4
.L_41:
        /*005c*/ 	.byte	0x04, 0x36
        /*005e*/ 	.short	(.L_43 - .L_42)
.L_42:
        /*0060*/ 	.word	0x00000008
.L_43:


//--------------------- .nv.info._Z8evenSortPii   --------------------------
	.section	.nv.info._Z8evenSortPii,"",@"SHT_CUDA_INFO"
	.sectionflags	@""
	.align	4


	//----- nvinfo : EIATTR_CUDA_API_VERSION
	.align		4
        /*0000*/ 	.byte	0x04, 0x37
        /*0002*/ 	.short	(.L_45 - .L_44)
.L_44:
        /*0004*/ 	.word	0x00000082


	//----- nvinfo : EIATTR_KPARAM_INFO
	.align		4
.L_45:
        /*0008*/ 	.byte	0x04, 0x17
        /*000a*/ 	.short	(.L_47 - .L_46)
.L_46:
        /*000c*/ 	.word	0x00000000
        /*0010*/ 	.short	0x0001
        /*0012*/ 	.short	0x0008
        /*0014*/ 	.byte	0x00, 0xf0, 0x11, 0x00


	//----- nvinfo : EIATTR_KPARAM_INFO
	.align		4
.L_47:
        /*0018*/ 	.byte	0x04, 0x17
        /*001a*/ 	.short	(.L_49 - .L_48)
.L_48:
        /*001c*/ 	.word	0x00000000
        /*0020*/ 	.short	0x0000
        /*0022*/ 	.short	0x0000
        /*0024*/ 	.byte	0x00, 0xf5, 0x21, 0x00


	//----- nvinfo : EIATTR_SPARSE_MMA_MASK
	.align		4
.L_49:
        /*0028*/ 	.byte	0x03, 0x50
        /*002a*/ 	.short	0x0000


	//----- nvinfo : EIATTR_MAXREG_COUNT
	.align		4
        /*002c*/ 	.byte	0x03, 0x1b
        /*002e*/ 	.short	0x00ff


	//----- nvinfo : EIATTR_NUM_BARRIERS
	.align		4
        /*0030*/ 	.byte	0x02, 0x4c
        /*0032*/ 	.byte	0x01
	.zero		1


	//----- nvinfo : EIATTR_MERCURY_ISA_VERSION
	.align		4
        /*0034*/ 	.byte	0x03, 0x5f
        /*0036*/ 	.short	0x0101


	//----- nvinfo : EIATTR_VRC_CTA_INIT_COUNT
	.align		4
        /*0038*/ 	.byte	0x02, 0x4a
	.zero		1
	.zero		1


	//----- nvinfo : EIATTR_EXIT_INSTR_OFFSETS
	.align		4
        /*003c*/ 	.byte	0x04, 0x1c
        /*003e*/ 	.short	(.L_51 - .L_50)


	//   ....[0]....
.L_50:
        /*0040*/ 	.word	0x00000150


	//   ....[1]....
        /*0044*/ 	.word	0x00000180


	//   ....[2]....
        /*0048*/ 	.word	0x000001b0


	//----- nvinfo : EIATTR_CBANK_PARAM_SIZE
	.align		4
.L_51:
        /*004c*/ 	.byte	0x03, 0x19
        /*004e*/ 	.short	0x000c


	//----- nvinfo : EIATTR_PARAM_CBANK
	.align		4
        /*0050*/ 	.byte	0x04, 0x0a
        /*0052*/ 	.short	(.L_53 - .L_52)
	.align		4
.L_52:
        /*0054*/ 	.word	index@(.nv.constant0._Z8evenSortPii)
        /*0058*/ 	.short	0x0380
        /*005a*/ 	.short	0x000c


	//----- nvinfo : EIATTR_SW_WAR
	.align		4
.L_53:
        /*005c*/ 	.byte	0x04, 0x36
        /*005e*/ 	.short	(.L_55 - .L_54)
.L_54:
        /*0060*/ 	.word	0x00000008
.L_55:


//--------------------- .nv.callgraph             --------------------------
	.section	.nv.callgraph,"",@"SHT_CUDA_CALLGRAPH"
	.align	4
	.sectionentsize	8
	.align		4
        /*0000*/ 	.word	0x00000000
	.align		4
        /*0004*/ 	.word	0xffffffff
	.align		4
        /*0008*/ 	.word	0x00000000
	.align		4
        /*000c*/ 	.word	0xfffffffe
	.align		4
        /*0010*/ 	.word	0x00000000
	.align		4
        /*0014*/ 	.word	0xfffffffd
	.align		4
        /*0018*/ 	.word	0x00000000
	.align		4
        /*001c*/ 	.word	0xfffffffc


//--------------------- .text._Z8oddSort2Piib     --------------------------
	.section	.text._Z8oddSort2Piib,"ax",@progbits
	.align	128
        .global         _Z8oddSort2Piib
        .type           _Z8oddSort2Piib,@function
        .size           _Z8oddSort2Piib,(.L_x_3 - _Z8oddSort2Piib)
        .other          _Z8oddSort2Piib,@"STO_CUDA_ENTRY STV_DEFAULT"
_Z8oddSort2Piib:
.text._Z8oddSort2Piib:
[----:B------:R-:W-:Y:S01]  /*0000*/  LDC R1, c[0x0][0x37c] ;  /* 0x0000df00ff017b82 */ /* 0x000fe20000000800 */
[----:B------:R-:W0:Y:S01]  /*0010*/  S2R R8, SR_TID.X ;  /* 0x0000000000087919 */ /* 0x000e220000002100 */
[----:B------:R-:W1:Y:S06]  /*0020*/  LDCU.U8 UR4, c[0x0][0x38c] ;  /* 0x00007180ff0477ac */ /* 0x000e6c0008000000 */
[----:B------:R-:W0:Y:S01]  /*0030*/  S2UR UR5, SR_CTAID.X ;  /* 0x00000000000579c3 */ /* 0x000e220000002500 */
[----:B------:R-:W2:Y:S07]  /*0040*/  LDCU.64 UR8, c[0x0][0x358] ;  /* 0x00006b00ff0877ac */ /* 0x000eae0008000a00 */
[----:B------:R-:W0:Y:S08]  /*0050*/  LDC R5, c[0x0][0x360] ;  /* 0x0000d800ff057b82 */ /* 0x000e300000000800 */
[----:B------:R-:W3:Y:S01]  /*0060*/  LDC.64 R2, c[0x0][0x380] ;  /* 0x0000e000ff027b82 */ /* 0x000ee20000000a00 */
[----:B-1----:R-:W-:-:S04]  /*0070*/  UPRMT UR4, UR4, 0x8880, URZ ;  /* 0x0000888004047896 */ /* 0x002fc800080000ff */
[----:B------:R-:W-:-:S04]  /*0080*/  UISETP.NE.AND UP0, UPT, UR4, URZ, UPT ;  /* 0x000000ff0400728c */ /* 0x000fc8000bf05270 */
[----:B------:R-:W-:Y:S01]  /*0090*/  USEL UR4, URZ, 0x1, !UP0 ;  /* 0x00000001ff047887 */ /* 0x000fe2000c000000 */
[----:B0-----:R-:W-:-:S05]  /*00a0*/  IMAD R0, R5, UR5, R8 ;  /* 0x0000000505007c24 */ /* 0x001fca000f8e0208 */
[----:B------:R-:W-:-:S05]  /*00b0*/  LEA R5, R0, UR4, 0x1 ;  /* 0x0000000400057c11 */ /* 0x000fca000f8e08ff */
[----:B------:R-:W0:Y:S01]  /*00c0*/  LDCU UR4, c[0x0][0x388] ;  /* 0x00007100ff0477ac */ /* 0x000e220008000800 */
[----:B---3--:R-:W-:-:S05]  /*00d0*/  IMAD.WIDE R2, R5, 0x4, R2 ;  /* 0x0000000405027825 */ /* 0x008fca00078e0202 */
[----:B--2---:R-:W2:Y:S04]  /*00e0*/  LDG.E R4, desc[UR8][R2.64] ;  /* 0x0000000802047981 */ /* 0x004ea8000c1e1900 */
[----:B------:R-:W3:Y:S01]  /*00f0*/  LDG.E R6, desc[UR8][R2.64+0x4] ;  /* 0x0000040802067981 */ /* 0x000ee2000c1e1900 */
[----:B------:R-:W1:Y:S01]  /*0100*/  S2UR UR5, SR_CgaCtaId ;  /* 0x00000000000579c3 */ /* 0x000e620000008800 */
[----:B------:R-:W-:Y:S02]  /*0110*/  USEL UR6, URZ, 0x4, !UP0 ;  /* 0x00000004ff067887 */ /* 0x000fe4000c000000 */
[----:B0-----:R-:W-:-:S04]  /*0120*/  ULEA.HI UR4, UR4, UR4, URZ, 0x1 ;  /* 0x0000000404047291 */ /* 0x001fc8000f8f08ff */
[----:B------:R-:W-:Y:S01]  /*0130*/  LEA R5, R8, UR6, 0x3 ;  /* 0x0000000608057c11 */ /* 0x000fe2000f8e18ff */
[----:B------:R-:W-:-:S06]  /*0140*/  USHF.R.S32.HI UR4, URZ, 0x1, UR4 ;  /* 0x00000001ff047899 */ /* 0x000fcc0008011404 */
[----:B------:R-:W-:Y:S01]  /*0150*/  I2FP.F32.S32 R7, UR4 ;  /* 0x0000000400077c45 */ /* 0x000fe20008201400 */
[----:B------:R-:W-:-:S05]  /*0160*/  UMOV UR4, 0x400 ;  /* 0x0000040000047882 */ /* 0x000fca0000000000 */
[----:B------:R-:W0:Y:S01]  /*0170*/  F2I.TRUNC.NTZ R7, R7 ;  /* 0x0000000700077305 */ /* 0x000e22000020f100 */
[----:B-1----:R-:W-:Y:S01]  /*0180*/  ULEA UR4, UR5, UR4, 0x18 ;  /* 0x0000000405047291 */ /* 0x002fe2000f8ec0ff */
[----:B0-----:R-:W-:-:S08]  /*0190*/  ISETP.GE.AND P0, PT, R0, R7, PT ;  /* 0x000000070000720c */ /* 0x001fd00003f06270 */
[----:B--2---:R0:W-:Y:S04]  /*01a0*/  STS [R5+UR4], R4 ;  /* 0x0000000405007988 */ /* 0x0041e80008000804 */
[----:B---3--:R0:W-:Y:S01]  /*01b0*/  STS [R5+UR4+0x4], R6 ;  /* 0x0000040605007988 */ /* 0x0081e20008000804 */
[----:B------:R-:W-:Y:S06]  /*01c0*/  BAR.SYNC.DEFER_BLOCKING 0x0 ;  /* 0x0000000000007b1d */ /* 0x000fec0000010000 */
[----:B------:R-:W-:Y:S05]  /*01d0*/  @P0 EXIT ;  /* 0x000000000000094d */ /* 0x000fea0003800000 */
[----:B------:R-:W-:Y:S04]  /*01e0*/  LDS R7, [R5+UR4] ;  /* 0x0000000405077984 */ /* 0x000fe80008000800 */
[----:B------:R-:W1:Y:S02]  /*01f0*/  LDS R0, [R5+UR4+0x4] ;  /* 0x0000040405007984 */ /* 0x000e640008000800 */
[----:B-1----:R-:W-:-:S13]  /*0200*/  ISETP.GT.AND P0, PT, R7, R0, PT ;  /* 0x000000000700720c */ /* 0x002fda0003f04270 */
[----:B------:R-:W-:Y:S05]  /*0210*/  @!P0 EXIT ;  /* 0x000000000000894d */ /* 0x000fea0003800000 */
[----:B------:R-:W-:Y:S04]  /*0220*/  STG.E desc[UR8][R2.64], R0 ;  /* 0x0000000002007986 */ /* 0x000fe8000c101908 */
[----:B------:R-:W-:Y:S01]  /*0230*/  STG.E desc[UR8][R2.64+0x4], R7 ;  /* 0x0000040702007986 */ /* 0x000fe2000c101908 */
[----:B------:R-:W-:Y:S05]  /*0240*/  EXIT ;  /* 0x000000000000794d */ /* 0x000fea0003800000 */
.L_x_0:
[----:B------:R-:W-:-:S00]  /*0250*/  BRA `(.L_x_0) ;  /* 0xfffffffc00fc7947 */ /* 0x000fc0000383ffff */
[----:B------:R-:W-:-:S00]  /*0260*/  NOP ;  /* 0x0000000000007918 */ /* 0x000fc00000000000 */
        /* <DEDUP_REMOVED lines=9> */
.L_x_3:


//--------------------- .text._Z7oddSortPii       --------------------------
	.section	.text._Z7oddSortPii,"ax",@progbits
	.align	128
        .global         _Z7oddSortPii
        .type           _Z7oddSortPii,@function
        .size           _Z7oddSortPii,(.L_x_4 - _Z7oddSortPii)
        .other          _Z7oddSortPii,@"STO_CUDA_ENTRY STV_DEFAULT"
_Z7oddSortPii:
.text._Z7oddSortPii:
[----:B------:R-:W-:Y:S01]  /*0000*/  LDC R1, c[0x0][0x37c] ;  /* 0x0000df00ff017b82 */ /* 0x000fe20000000800 */
[----:B------:R-:W0:Y:S07]  /*0010*/  S2R R6, SR_TID.X ;  /* 0x0000000000067919 */ /* 0x000e2e0000002100 */
[----:B------:R-:W0:Y:S01]  /*0020*/  S2UR UR4, SR_CTAID.X ;  /* 0x00000000000479c3 */ /* 0x000e220000002500 */
[----:B------:R-:W1:Y:S01]  /*0030*/  LDCU.64 UR8, c[0x0][0x358] ;  /* 0x00006b00ff0877ac */ /* 0x000e620008000a00 */
[----:B------:R-:W2:Y:S06]  /*0040*/  LDCU UR5, c[0x0][0x388] ;  /* 0x00007100ff0577ac */ /* 0x000eac0008000800 */
[----:B------:R-:W0:Y:S08]  /*0050*/  LDC R5, c[0x0][0x360] ;  /* 0x0000d800ff057b82 */ /* 0x000e300000000800 */
[----:B------:R-:W3:Y:S01]  /*0060*/  LDC.64 R2, c[0x0][0x380] ;  /* 0x0000e000ff027b82 */ /* 0x000ee20000000a00 */
[----:B0-----:R-:W-:-:S05]  /*0070*/  IMAD R0, R5, UR4, R6 ;  /* 0x0000000405007c24 */ /* 0x001fca000f8e0206 */
[----:B------:R-:W-:-:S05]  /*0080*/  SHF.L.U32 R5, R0, 0x1, RZ ;  /* 0x0000000100057819 */ /* 0x000fca00000006ff */
[----:B---3--:R-:W-:-:S05]  /*0090*/  IMAD.WIDE R2, R5, 0x4, R2 ;  /* 0x0000000405027825 */ /* 0x008fca00078e0202 */
[----:B-1----:R-:W3:Y:S04]  /*00a0*/  LDG.E R4, desc[UR8][R2.64+0x4] ;  /* 0x0000040802047981 */ /* 0x002ee8000c1e1900 */
[----:B------:R-:W3:Y:S01]  /*00b0*/  LDG.E R5, desc[UR8][R2.64+0x8] ;  /* 0x0000080802057981 */ /* 0x000ee2000c1e1900 */
[----:B------:R-:W0:Y:S01]  /*00c0*/  S2UR UR6, SR_CgaCtaId ;  /* 0x00000000000679c3 */ /* 0x000e220000008800 */
[----:B--2---:R-:W-:Y:S01]  /*00d0*/  ULEA.HI UR5, UR5, UR5, URZ, 0x1 ;  /* 0x0000000505057291 */ /* 0x004fe2000f8f08ff */
[----:B------:R-:W-:-:S03]  /*00e0*/  UMOV UR4, 0x400 ;  /* 0x0000040000047882 */ /* 0x000fc60000000000 */
[----:B------:R-:W-:-:S06]  /*00f0*/  ULEA.HI.SX32 UR5, UR5, 0xffffffff, 0x1f ;  /* 0xffffffff05057891 */ /* 0x000fcc000f8ffaff */
[----:B------:R-:W-:Y:S01]  /*0100*/  ISETP.GE.AND P0, PT, R0, UR5, PT ;  /* 0x0000000500007c0c */ /* 0x000fe2000bf06270 */
[----:B0-----:R-:W-:-:S06]  /*0110*/  ULEA UR4, UR6, UR4, 0x18 ;  /* 0x0000000406047291 */ /* 0x001fcc000f8ec0ff */
[----:B------:R-:W-:-:S05]  /*0120*/  LEA R0, R6, UR4, 0x3 ;  /* 0x0000000406007c11 */ /* 0x000fca000f8e18ff */
[----:B---3--:R0:W-:Y:S01]  /*0130*/  STS.64 [R0], R4 ;  /* 0x0000000400007388 */ /* 0x0081e20000000a00 */
[----:B------:R-:W-:Y:S06]  /*0140*/  BAR.SYNC.DEFER_BLOCKING 0x0 ;  /* 0x0000000000007b1d */ /* 0x000fec0000010000 */
[----:B------:R-:W-:Y:S05]  /*0150*/  @P0 EXIT ;  /* 0x000000000000094d */ /* 0x000fea0003800000 */
[----:B0-----:R-:W0:Y:S02]  /*0160*/  LDS.64 R4, [R0] ;  /* 0x0000000000047984 */ /* 0x001e240000000a00 */
[----:B0-----:R-:W-:-:S13]  /*0170*/  ISETP.GT.AND P0, PT, R4, R5, PT ;  /* 0x000000050400720c */ /* 0x001fda0003f04270 */
[----:B------:R-:W-:Y:S05]  /*0180*/  @!P0 EXIT ;  /* 0x000000000000894d */ /* 0x000fea0003800000 */
[----:B------:R-:W-:Y:S04]  /*0190*/  STG.E desc[UR8][R2.64+0x4], R5 ;  /* 0x0000040502007986 */ /* 0x000fe8000c101908 */
[----:B------:R-:W-:Y:S01]  /*01a0*/  STG.E desc[UR8][R2.64+0x8], R4 ;  /* 0x0000080402007986 */ /* 0x000fe2000c101908 */
[----:B------:R-:W-:Y:S05]  /*01b0*/  EXIT ;  /* 0x000000000000794d */ /* 0x000fea0003800000 */
.L_x_1:
        /* <DEDUP_REMOVED lines=12> */
.L_x_4:


//--------------------- .text._Z8evenSortPii      --------------------------
	.section	.text._Z8evenSortPii,"ax",@progbits
	.align	128
        .global         _Z8evenSortPii
        .type           _Z8evenSortPii,@function
        .size           _Z8evenSortPii,(.L_x_5 - _Z8evenSortPii)
        .other          _Z8evenSortPii,@"STO_CUDA_ENTRY STV_DEFAULT"
_Z8evenSortPii:
.text._Z8evenSortPii:
        /* <DEDUP_REMOVED lines=15> */
[----:B------:R-:W-:-:S06]  /*00f0*/  USHF.R.S32.HI UR5, URZ, 0x1, UR5 ;  /* 0x00000001ff057899 */ /* 0x000fcc0008011405 */
        /* <DEDUP_REMOVED lines=12> */
.L_x_2:
        /* <DEDUP_REMOVED lines=12> */
.L_x_5:


//--------------------- .nv.shared._Z8oddSort2Piib --------------------------
	.section	.nv.shared._Z8oddSort2Piib,"aw",@nobits
	.sectionflags	@""
	.align	4
.nv.shared._Z8oddSort2Piib:
	.zero		2052


//--------------------- .nv.shared.reserved.0     --------------------------
	.section	.nv.shared.reserved.0,"aw",@nobits
	.weak		__nv_reservedSMEM_offset_0_alias
	.size		__nv_reservedSMEM_offset_0_alias, 0, 64
	.other		__nv_reservedSMEM_offset_0_alias,@"STO_CUDA_RESERVED_SHARED STV_DEFAULT"
__nv_reservedSMEM_offset_0_alias:
	.zero		0
	.zero		64


//--------------------- .nv.shared._Z7oddSortPii  --------------------------
	.section	.nv.shared._Z7oddSortPii,"aw",@nobits
	.sectionflags	@""
	.align	4
.nv.shared._Z7oddSortPii:
	.zero		2048


//--------------------- .nv.shared._Z8evenSortPii --------------------------
	.section	.nv.shared._Z8evenSortPii,"aw",@nobits
	.sectionflags	@""
	.align	4
.nv.shared._Z8evenSortPii:
	.zero		2048


//--------------------- .nv.constant0._Z8oddSort2Piib --------------------------
	.section	.nv.constant0._Z8oddSort2Piib,"a",@progbits
	.sectionflags	@""
	.align	4
.nv.constant0._Z8oddSort2Piib:
	.zero		909


//--------------------- .nv.constant0._Z7oddSortPii --------------------------
	.section	.nv.constant0._Z7oddSortPii,"a",@progbits
	.sectionflags	@""
	.align	4
.nv.constant0._Z7oddSortPii:
	.zero		908


//--------------------- .nv.constant0._Z8evenSortPii --------------------------
	.section	.nv.constant0._Z8evenSortPii,"a",@progbits
	.sectionflags	@""
	.align	4
.nv.constant0._Z8evenSortPii:
	.zero		908


//--------------------- SYMBOLS --------------------------

	.type		.nv.reservedSmem.offset0,@object
	.size		.nv.reservedSmem.offset0,0x4
	.type		.nv.reservedSmem.cap,@object
	.size		.nv.reservedSmem.cap,0x4
